//
// Generated by NVIDIA NVVM Compiler
//
// Compiler Build ID: CL-36424714
// Cuda compilation tools, release 13.0, V13.0.88
// Based on NVVM 20.0.0
//

.version 9.0
.target sm_100
.address_size 64

	// .globl	_Z7cudaSumiPdS_
// _ZZ16cudaReduceBlocksPdE8localSum has been demoted

.visible .entry _Z7cudaSumiPdS_(
	.param .u32 _Z7cudaSumiPdS__param_0,
	.param .u64 .ptr .align 1 _Z7cudaSumiPdS__param_1,
	.param .u64 .ptr .align 1 _Z7cudaSumiPdS__param_2
)
{
	.reg .b32 	%r<8>;
	.reg .b64 	%rd<8>;
	.reg .b64 	%fd<4>;

	ld.param.u64 	%rd1, [_Z7cudaSumiPdS__param_1];
	ld.param.u64 	%rd2, [_Z7cudaSumiPdS__param_2];
	cvta.to.global.u64 	%rd3, %rd1;
	cvta.to.global.u64 	%rd4, %rd2;
	mov.u32 	%r1, %ctaid.y;
	mov.u32 	%r2, %nctaid.x;
	mov.u32 	%r3, %ctaid.x;
	mad.lo.s32 	%r4, %r1, %r2, %r3;
	mov.u32 	%r5, %ntid.x;
	mov.u32 	%r6, %tid.x;
	mad.lo.s32 	%r7, %r4, %r5, %r6;
	mul.wide.s32 	%rd5, %r7, 8;
	add.s64 	%rd6, %rd4, %rd5;
	ld.global.f64 	%fd1, [%rd6];
	add.s64 	%rd7, %rd3, %rd5;
	ld.global.f64 	%fd2, [%rd7];
	add.f64 	%fd3, %fd1, %fd2;
	st.global.f64 	[%rd7], %fd3;
	ret;

}
	// .globl	_Z16cudaReduceBlocksPd
.visible .entry _Z16cudaReduceBlocksPd(
	.param .u64 .ptr .align 1 _Z16cudaReduceBlocksPd_param_0
)
{
	.reg .pred 	%p<4>;
	.reg .b32 	%r<17>;
	.reg .b64 	%rd<5>;
	.reg .b64 	%fd<6>;
	// demoted variable
	.shared .align 8 .b8 _ZZ16cudaReduceBlocksPdE8localSum[8192];
	ld.param.u64 	%rd2, [_Z16cudaReduceBlocksPd_param_0];
	cvta.to.global.u64 	%rd3, %rd2;
	mov.u32 	%r6, %ctaid.y;
	mov.u32 	%r7, %nctaid.x;
	mov.u32 	%r8, %ctaid.x;
	mad.lo.s32 	%r9, %r6, %r7, %r8;
	mov.u32 	%r10, %ntid.x;
	mov.u32 	%r1, %tid.x;
	mad.lo.s32 	%r11, %r9, %r10, %r1;
	mul.wide.s32 	%rd4, %r11, 8;
	add.s64 	%rd1, %rd3, %rd4;
	ld.global.f64 	%fd1, [%rd1];
	shl.b32 	%r12, %r1, 3;
	mov.u32 	%r13, _ZZ16cudaReduceBlocksPdE8localSum;
	add.s32 	%r2, %r13, %r12;
	st.shared.f64 	[%r2], %fd1;
	bar.sync 	0;
	shr.u32 	%r16, %r10, 1;
	setp.ge.u32 	%p1, %r1, %r16;
	@%p1 bra 	$L__BB1_2;
$L__BB1_1:
	shl.b32 	%r14, %r16, 3;
	add.s32 	%r15, %r2, %r14;
	ld.shared.f64 	%fd2, [%r15];
	ld.shared.f64 	%fd3, [%r2];
	add.f64 	%fd4, %fd2, %fd3;
	st.shared.f64 	[%r2], %fd4;
	bar.sync 	0;
	shr.u32 	%r16, %r16, 1;
	setp.lt.u32 	%p2, %r1, %r16;
	@%p2 bra 	$L__BB1_1;
$L__BB1_2:
	setp.ne.s32 	%p3, %r1, 0;
	@%p3 bra 	$L__BB1_4;
	ld.shared.f64 	%fd5, [_ZZ16cudaReduceBlocksPdE8localSum];
	st.global.f64 	[%rd1], %fd5;
$L__BB1_4:
	ret;

}


// ===== COMPILED SASS (sm_100) =====

	.target	sm_100

	.elftype	@"ET_EXEC"


//--------------------- .note.nv.tkinfo           --------------------------
	.section	.note.nv.tkinfo,"",@"SHT_NOTE"
	.sectionflags	@"SHF_NOTE_NV_TKINFO"
	.tkinfo
        /*0018*/ 	.word	0x00000002
        /*0030*/ 	.string	""
        /*0030*/ 	.string	"ptxas"
        /*0030*/ 	.string	"Cuda compilation tools, release 13.0, V13.0.88"
        /*0030*/ 	.string	"Build cuda_13.0.r13.0/compiler.36424714_0"
        /*0030*/ 	.string	"-arch sm_100 -m 64 "



//--------------------- .note.nv.cuinfo           --------------------------
	.section	.note.nv.cuinfo,"",@"SHT_NOTE"
	.sectionflags	@"SHF_NOTE_NV_CUINFO"
        /*0018*/ 	.short	0x0002
        /*001a*/ 	.short	0x0064
        /*001c*/ 	.short	0x0082
	.zero		2


//--------------------- .nv.info                  --------------------------
	.section	.nv.info,"",@"SHT_CUDA_INFO"
	.align	4


	//----- nvinfo : EIATTR_REGCOUNT
	.align		4
        /*0000*/ 	.byte	0x04, 0x2f
        /*0002*/ 	.short	(.L_1 - .L_0)
	.align		4
.L_0:
        /*0004*/ 	.word	index@(_Z7cudaSumiPdS_)
        /*0008*/ 	.word	0x0000000a


	//----- nvinfo : EIATTR_FRAME_SIZE
	.align		4
.L_1:
        /*000c*/ 	.byte	0x04, 0x11
        /*000e*/ 	.short	(.L_3 - .L_2)
	.align		4
.L_2:
        /*0010*/ 	.word	index@(_Z7cudaSumiPdS_)
        /*0014*/ 	.word	0x00000000


	//----- nvinfo : EIATTR_REGCOUNT
	.align		4
.L_3:
        /*0018*/ 	.byte	0x04, 0x2f
        /*001a*/ 	.short	(.L_5 - .L_4)
	.align		4
.L_4:
        /*001c*/ 	.word	index@(_Z16cudaReduceBlocksPd)
        /*0020*/ 	.word	0x0000000e


	//----- nvinfo : EIATTR_FRAME_SIZE
	.align		4
.L_5:
        /*0024*/ 	.byte	0x04, 0x11
        /*0026*/ 	.short	(.L_7 - .L_6)
	.align		4
.L_6:
        /*0028*/ 	.word	index@(_Z16cudaReduceBlocksPd)
        /*002c*/ 	.word	0x00000000


	//----- nvinfo : EIATTR_MIN_STACK_SIZE
	.align		4
.L_7:
        /*0030*/ 	.byte	0x04, 0x12
        /*0032*/ 	.short	(.L_9 - .L_8)
	.align		4
.L_8:
        /*0034*/ 	.word	index@(_Z16cudaReduceBlocksPd)
        /*0038*/ 	.word	0x00000000


	//----- nvinfo : EIATTR_MIN_STACK_SIZE
	.align		4
.L_9:
        /*003c*/ 	.byte	0x04, 0x12
        /*003e*/ 	.short	(.L_11 - .L_10)
	.align		4
.L_10:
        /*0040*/ 	.word	index@(_Z7cudaSumiPdS_)
        /*0044*/ 	.word	0x00000000
.L_11:


//--------------------- .nv.compat                --------------------------
	.section	.nv.compat,"",@"SHT_CUDA_COMPAT_INFO"
	.align	4
        /*0000*/ 	.byte	0x02, 0x09, 0x00, 0x00, 0x02, 0x02, 0x01, 0x00, 0x02, 0x05, 0x05, 0x00, 0x03, 0x07, 0x01, 0x01
        /*0010*/ 	.byte	0x02, 0x03, 0x00, 0x00, 0x02, 0x06, 0x01, 0x00, 0x04, 0x0b, 0x08, 0x00, 0x01, 0x00, 0x00, 0x00
        /*0020*/ 	.byte	0x00, 0x00, 0x00, 0x00


//--------------------- .nv.info._Z16cudaReduceBlocksPd --------------------------
	.section	.nv.info._Z16cudaReduceBlocksPd,"",@"SHT_CUDA_INFO"
	.sectionflags	@""
	.align	4


	//----- nvinfo : EIATTR_CUDA_API_VERSION
	.align		4
        /*0000*/ 	.byte	0x04, 0x37
        /*0002*/ 	.short	(.L_13 - .L_12)
.L_12:
        /*0004*/ 	.word	0x00000082


	//----- nvinfo : EIATTR_KPARAM_INFO
	.align		4
.L_13:
        /*0008*/ 	.byte	0x04, 0x17
        /*000a*/ 	.short	(.L_15 - .L_14)
.L_14:
        /*000c*/ 	.word	0x00000000
        /*0010*/ 	.short	0x0000
        /*0012*/ 	.short	0x0000
        /*0014*/ 	.byte	0x00, 0xf5, 0x21, 0x00


	//----- nvinfo : EIATTR_SPARSE_MMA_MASK
	.align		4
.L_15:
        /*0018*/ 	.byte	0x03, 0x50
        /*001a*/ 	.short	0x0000


	//----- nvinfo : EIATTR_MAXREG_COUNT
	.align		4
        /*001c*/ 	.byte	0x03, 0x1b
        /*001e*/ 	.short	0x00ff


	//----- nvinfo : EIATTR_NUM_BARRIERS
	.align		4
        /*0020*/ 	.byte	0x02, 0x4c
        /*0022*/ 	.byte	0x01
	.zero		1


	//----- nvinfo : EIATTR_MERCURY_ISA_VERSION
	.align		4
        /*0024*/ 	.byte	0x03, 0x5f
        /*0026*/ 	.short	0x0101


	//----- nvinfo : EIATTR_VRC_CTA_INIT_COUNT
	.align		4
        /*0028*/ 	.byte	0x02, 0x4a
	.zero		1
	.zero		1


	//----- nvinfo : EIATTR_EXIT_INSTR_OFFSETS
	.align		4
        /*002c*/ 	.byte	0x04, 0x1c
        /*002e*/ 	.short	(.L_17 - .L_16)


	//   ....[0]....
.L_16:
        /*0030*/ 	.word	0x00000200


	//   ....[1]....
        /*0034*/ 	.word	0x00000230


	//----- nvinfo : EIATTR_CRS_STACK_SIZE
	.align		4
.L_17:
        /*0038*/ 	.byte	0x04, 0x1e
        /*003a*/ 	.short	(.L_19 - .L_18)
.L_18:
        /*003c*/ 	.word	0x00000000


	//----- nvinfo : EIATTR_CBANK_PARAM_SIZE
	.align		4
.L_19:
        /*0040*/ 	.byte	0x03, 0x19
        /*0042*/ 	.short	0x0008


	//----- nvinfo : EIATTR_PARAM_CBANK
	.align		4
        /*0044*/ 	.byte	0x04, 0x0a
        /*0046*/ 	.short	(.L_21 - .L_20)
	.align		4
.L_20:
        /*0048*/ 	.word	index@(.nv.constant0._Z16cudaReduceBlocksPd)
        /*004c*/ 	.short	0x0380
        /*004e*/ 	.short	0x0008


	//----- nvinfo : EIATTR_SW_WAR
	.align		4
.L_21:
        /*0050*/ 	.byte	0x04, 0x36
        /*0052*/ 	.short	(.L_23 - .L_22)
.L_22:
        /*0054*/ 	.word	0x00000008
.L_23:


//--------------------- .nv.info._Z7cudaSumiPdS_  --------------------------
	.section	.nv.info._Z7cudaSumiPdS_,"",@"SHT_CUDA_INFO"
	.sectionflags	@""
	.align	4


	//----- nvinfo : EIATTR_CUDA_API_VERSION
	.align		4
        /*0000*/ 	.byte	0x04, 0x37
        /*0002*/ 	.short	(.L_25 - .L_24)
.L_24:
        /*0004*/ 	.word	0x00000082


	//----- nvinfo : EIATTR_KPARAM_INFO
	.align		4
.L_25:
        /*0008*/ 	.byte	0x04, 0x17
        /*000a*/ 	.short	(.L_27 - .L_26)
.L_26:
        /*000c*/ 	.word	0x00000000
        /*0010*/ 	.short	0x0002
        /*0012*/ 	.short	0x0010
        /*0014*/ 	.byte	0x00, 0xf5, 0x21, 0x00


	//----- nvinfo : EIATTR_KPARAM_INFO
	.align		4
.L_27:
        /*0018*/ 	.byte	0x04, 0x17
        /*001a*/ 	.short	(.L_29 - .L_28)
.L_28:
        /*001c*/ 	.word	0x00000000
        /*0020*/ 	.short	0x0001
        /*0022*/ 	.short	0x0008
        /*0024*/ 	.byte	0x00, 0xf5, 0x21, 0x00


	//----- nvinfo : EIATTR_KPARAM_INFO
	.align		4
.L_29:
        /*0028*/ 	.byte	0x04, 0x17
        /*002a*/ 	.short	(.L_31 - .L_30)
.L_30:
        /*002c*/ 	.word	0x00000000
        /*0030*/ 	.short	0x0000
        /*0032*/ 	.short	0x0000
        /*0034*/ 	.byte	0x00, 0xf0, 0x11, 0x00


	//----- nvinfo : EIATTR_SPARSE_MMA_MASK
	.align		4
.L_31:
        /*0038*/ 	.byte	0x03, 0x50
        /*003a*/ 	.short	0x0000


	//----- nvinfo : EIATTR_MAXREG_COUNT
	.align		4
        /*003c*/ 	.byte	0x03, 0x1b
        /*003e*/ 	.short	0x00ff


	//----- nvinfo : EIATTR_MERCURY_ISA_VERSION
	.align		4
        /*0040*/ 	.byte	0x03, 0x5f
        /*0042*/ 	.short	0x0101


	//----- nvinfo : EIATTR_VRC_CTA_INIT_COUNT
	.align		4
        /*0044*/ 	.byte	0x02, 0x4a
	.zero		1
	.zero		1


	//----- nvinfo : EIATTR_EXIT_INSTR_OFFSETS
	.align		4
        /*0048*/ 	.byte	0x04, 0x1c
        /*004a*/ 	.short	(.L_33 - .L_32)


	//   ....[0]....
.L_32:
        /*004c*/ 	.word	0x00000110


	//----- nvinfo : EIATTR_CBANK_PARAM_SIZE
	.align		4
.L_33:
        /*0050*/ 	.byte	0x03, 0x19
        /*0052*/ 	.short	0x0018


	//----- nvinfo : EIATTR_PARAM_CBANK
	.align		4
        /*0054*/ 	.byte	0x04, 0x0a
        /*0056*/ 	.short	(.L_35 - .L_34)
	.align		4
.L_34:
        /*0058*/ 	.word	index@(.nv.constant0._Z7cudaSumiPdS_)
        /*005c*/ 	.short	0x0380
        /*005e*/ 	.short	0x0018


	//----- nvinfo : EIATTR_SW_WAR
	.align		4
.L_35:
        /*0060*/ 	.byte	0x04, 0x36
        /*0062*/ 	.short	(.L_37 - .L_36)
.L_36:
        /*0064*/ 	.word	0x00000008
.L_37:


//--------------------- .nv.callgraph             --------------------------
	.section	.nv.callgraph,"",@"SHT_CUDA_CALLGRAPH"
	.align	4
	.sectionentsize	8
	.align		4
        /*0000*/ 	.word	0x00000000
	.align		4
        /*0004*/ 	.word	0xffffffff
	.align		4
        /*0008*/ 	.word	0x00000000
	.align		4
        /*000c*/ 	.word	0xfffffffe
	.align		4
        /*0010*/ 	.word	0x00000000
	.align		4
        /*0014*/ 	.word	0xfffffffd
	.align		4
        /*0018*/ 	.word	0x00000000
	.align		4
        /*001c*/ 	.word	0xfffffffc


//--------------------- .text._Z16cudaReduceBlocksPd --------------------------
	.section	.text._Z16cudaReduceBlocksPd,"ax",@progbits
	.align	128
        .global         _Z16cudaReduceBlocksPd
        .type           _Z16cudaReduceBlocksPd,@function
        .size           _Z16cudaReduceBlocksPd,(.L_x_4 - _Z16cudaReduceBlocksPd)
        .other          _Z16cudaReduceBlocksPd,@"STO_CUDA_ENTRY STV_DEFAULT"
_Z16cudaReduceBlocksPd:
.text._Z16cudaReduceBlocksPd:
[----:B------:R-:W-:Y:S01]  /*0000*/  LDC R1, c[0x0][0x37c] ;  /* 0x0000df00ff017b82 */ /* 0x000fe20000000800 */
[----:B------:R-:W0:Y:S07]  /*0010*/  S2R R11, SR_TID.X ;  /* 0x00000000000b7919 */ /* 0x000e2e0000002100 */
[----:B------:R-:W-:Y:S01]  /*0020*/  S2UR UR4, SR_CTAID.Y ;  /* 0x00000000000479c3 */ /* 0x000fe20000002600 */
[----:B------:R-:W1:Y:S01]  /*0030*/  LDCU UR5, c[0x0][0x370] ;  /* 0x00006e00ff0577ac */ /* 0x000e620008000800 */
[----:B------:R-:W2:Y:S06]  /*0040*/  LDCU.64 UR8, c[0x0][0x358] ;  /* 0x00006b00ff0877ac */ /* 0x000eac0008000a00 */
[----:B------:R-:W1:Y:S08]  /*0050*/  S2UR UR6, SR_CTAID.X ;  /* 0x00000000000679c3 */ /* 0x000e700000002500 */
[----:B------:R-:W0:Y:S08]  /*0060*/  LDC R0, c[0x0][0x360] ;  /* 0x0000d800ff007b82 */ /* 0x000e300000000800 */
[----:B------:R-:W3:Y:S01]  /*0070*/  LDC.64 R2, c[0x0][0x380] ;  /* 0x0000e000ff027b82 */ /* 0x000ee20000000a00 */
[----:B-1----:R-:W-:-:S06]  /*0080*/  UIMAD UR4, UR4, UR5, UR6 ;  /* 0x00000005040472a4 */ /* 0x002fcc000f8e0206 */
[----:B0-----:R-:W-:-:S04]  /*0090*/  IMAD R5, R0, UR4, R11 ;  /* 0x0000000400057c24 */ /* 0x001fc8000f8e020b */
[----:B---3--:R-:W-:-:S05]  /*00a0*/  IMAD.WIDE R2, R5, 0x8, R2 ;  /* 0x0000000805027825 */ /* 0x008fca00078e0202 */
[----:B--2---:R-:W2:Y:S01]  /*00b0*/  LDG.E.64 R4, desc[UR8][R2.64] ;  /* 0x0000000802047981 */ /* 0x004ea2000c1e1b00 */
[----:B------:R-:W0:Y:S01]  /*00c0*/  S2UR UR5, SR_CgaCtaId ;  /* 0x00000000000579c3 */ /* 0x000e220000008800 */
[----:B------:R-:W-:Y:S01]  /*00d0*/  SHF.R.U32.HI R0, RZ, 0x1, R0 ;  /* 0x00000001ff007819 */ /* 0x000fe20000011600 */
[----:B------:R-:W-:Y:S01]  /*00e0*/  UMOV UR4, 0x400 ;  /* 0x0000040000047882 */ /* 0x000fe20000000000 */
[C---:B------:R-:W-:Y:S02]  /*00f0*/  ISETP.NE.AND P0, PT, R11.reuse, RZ, PT ;  /* 0x000000ff0b00720c */ /* 0x040fe40003f05270 */
[----:B------:R-:W-:Y:S01]  /*0100*/  ISETP.GE.U32.AND P1, PT, R11, R0, PT ;  /* 0x000000000b00720c */ /* 0x000fe20003f26070 */
[----:B0-----:R-:W-:-:S06]  /*0110*/  ULEA UR4, UR5, UR4, 0x18 ;  /* 0x0000000405047291 */ /* 0x001fcc000f8ec0ff */
[----:B------:R-:W-:-:S05]  /*0120*/  LEA R9, R11, UR4, 0x3 ;  /* 0x000000040b097c11 */ /* 0x000fca000f8e18ff */
[----:B--2---:R0:W-:Y:S01]  /*0130*/  STS.64 [R9], R4 ;  /* 0x0000000409007388 */ /* 0x0041e20000000a00 */
[----:B------:R-:W-:Y:S06]  /*0140*/  BAR.SYNC.DEFER_BLOCKING 0x0 ;  /* 0x0000000000007b1d */ /* 0x000fec0000010000 */
[----:B------:R-:W-:Y:S05]  /*0150*/  @P1 BRA `(.L_x_0) ;  /* 0x0000000000281947 */ /* 0x000fea0003800000 */
.L_x_1:
[----:B------:R-:W-:Y:S01]  /*0160*/  IMAD R8, R0, 0x8, R9 ;  /* 0x0000000800087824 */ /* 0x000fe200078e0209 */
[----:B------:R-:W-:Y:S01]  /*0170*/  LDS.64 R6, [R9] ;  /* 0x0000000009067984 */ /* 0x000fe20000000a00 */
[----:B------:R-:W-:Y:S01]  /*0180*/  SHF.R.U32.HI R0, RZ, 0x1, R0 ;  /* 0x00000001ff007819 */ /* 0x000fe20000011600 */
[----:B------:R-:W-:Y:S05]  /*0190*/  WARPSYNC.ALL ;  /* 0x0000000000007948 */ /* 0x000fea0003800000 */
[----:B01----:R-:W0:Y:S01]  /*01a0*/  LDS.64 R4, [R8] ;  /* 0x0000000008047984 */ /* 0x003e220000000a00 */
[----:B------:R-:W-:Y:S01]  /*01b0*/  ISETP.GE.U32.AND P1, PT, R11, R0, PT ;  /* 0x000000000b00720c */ /* 0x000fe20003f26070 */
[----:B0-----:R-:W-:-:S07]  /*01c0*/  DADD R4, R4, R6 ;  /* 0x0000000004047229 */ /* 0x001fce0000000006 */
[----:B------:R1:W-:Y:S01]  /*01d0*/  STS.64 [R9], R4 ;  /* 0x0000000409007388 */ /* 0x0003e20000000a00 */
[----:B------:R-:W-:Y:S06]  /*01e0*/  BAR.SYNC.DEFER_BLOCKING 0x0 ;  /* 0x0000000000007b1d */ /* 0x000fec0000010000 */
[----:B------:R-:W-:Y:S05]  /*01f0*/  @!P1 BRA `(.L_x_1) ;  /* 0xfffffffc00d89947 */ /* 0x000fea000383ffff */
.L_x_0:
[----:B------:R-:W-:Y:S05]  /*0200*/  @P0 EXIT ;  /* 0x000000000000094d */ /* 0x000fea0003800000 */
[----:B01----:R-:W0:Y:S04]  /*0210*/  LDS.64 R4, [UR4] ;  /* 0x00000004ff047984 */ /* 0x003e280008000a00 */
[----:B0-----:R-:W-:Y:S01]  /*0220*/  STG.E.64 desc[UR8][R2.64], R4 ;  /* 0x0000000402007986 */ /* 0x001fe2000c101b08 */
[----:B------:R-:W-:Y:S05]  /*0230*/  EXIT ;  /* 0x000000000000794d */ /* 0x000fea0003800000 */
.L_x_2:
[----:B------:R-:W-:-:S00]  /*0240*/  BRA `(.L_x_2) ;  /* 0xfffffffc00fc7947 */ /* 0x000fc0000383ffff */
[----:B------:R-:W-:-:S00]  /*0250*/  NOP ;  /* 0x0000000000007918 */ /* 0x000fc00000000000 */
        /* <DEDUP_REMOVED lines=10> */
.L_x_4:


//--------------------- .text._Z7cudaSumiPdS_     --------------------------
	.section	.text._Z7cudaSumiPdS_,"ax",@progbits
	.align	128
        .global         _Z7cudaSumiPdS_
        .type           _Z7cudaSumiPdS_,@function
        .size           _Z7cudaSumiPdS_,(.L_x_5 - _Z7cudaSumiPdS_)
        .other          _Z7cudaSumiPdS_,@"STO_CUDA_ENTRY STV_DEFAULT"
_Z7cudaSumiPdS_:
.text._Z7cudaSumiPdS_:
[----:B------:R-:W-:Y:S01]  /*0000*/  LDC R1, c[0x0][0x37c] ;  /* 0x0000df00ff017b82 */ /* 0x000fe20000000800 */
[----:B------:R-:W0:Y:S07]  /*0010*/  S2R R0, SR_TID.X ;  /* 0x0000000000007919 */ /* 0x000e2e0000002100 */
[----:B------:R-:W-:Y:S01]  /*0020*/  S2UR UR4, SR_CTAID.Y ;  /* 0x00000000000479c3 */ /* 0x000fe20000002600 */
[----:B------:R-:W1:Y:S01]  /*0030*/  LDCU UR5, c[0x0][0x370] ;  /* 0x00006e00ff0577ac */ /* 0x000e620008000800 */
[----:B------:R-:W2:Y:S06]  /*0040*/  LDCU.64 UR8, c[0x0][0x358] ;  /* 0x00006b00ff0877ac */ /* 0x000eac0008000a00 */
[----:B------:R-:W1:Y:S08]  /*0050*/  S2UR UR6, SR_CTAID.X ;  /* 0x00000000000679c3 */ /* 0x000e700000002500 */
[----:B------:R-:W0:Y:S08]  /*0060*/  LDC R7, c[0x0][0x360] ;  /* 0x0000d800ff077b82 */ /* 0x000e300000000800 */
[----:B------:R-:W3:Y:S08]  /*0070*/  LDC.64 R2, c[0x0][0x390] ;  /* 0x0000e400ff027b82 */ /* 0x000ef00000000a00 */
[----:B------:R-:W4:Y:S01]  /*0080*/  LDC.64 R4, c[0x0][0x388] ;  /* 0x0000e200ff047b82 */ /* 0x000f220000000a00 */
[----:B-1----:R-:W-:-:S06]  /*0090*/  UIMAD UR4, UR4, UR5, UR6 ;  /* 0x00000005040472a4 */ /* 0x002fcc000f8e0206 */
[----:B0-----:R-:W-:-:S04]  /*00a0*/  IMAD R7, R7, UR4, R0 ;  /* 0x0000000407077c24 */ /* 0x001fc8000f8e0200 */
[----:B---3--:R-:W-:-:S06]  /*00b0*/  IMAD.WIDE R2, R7, 0x8, R2 ;  /* 0x0000000807027825 */ /* 0x008fcc00078e0202 */
[----:B--2---:R-:W2:Y:S01]  /*00c0*/  LDG.E.64 R2, desc[UR8][R2.64] ;  /* 0x0000000802027981 */ /* 0x004ea2000c1e1b00 */
[----:B----4-:R-:W-:-:S05]  /*00d0*/  IMAD.WIDE R4, R7, 0x8, R4 ;  /* 0x0000000807047825 */ /* 0x010fca00078e0204 */
[----:B------:R-:W2:Y:S02]  /*00e0*/  LDG.E.64 R6, desc[UR8][R4.64] ;  /* 0x0000000804067981 */ /* 0x000ea4000c1e1b00 */
[----:B--2---:R-:W-:-:S07]  /*00f0*/  DADD R6, R2, R6 ;  /* 0x0000000002067229 */ /* 0x004fce0000000006 */
[----:B------:R-:W-:Y:S01]  /*0100*/  STG.E.64 desc[UR8][R4.64], R6 ;  /* 0x0000000604007986 */ /* 0x000fe2000c101b08 */
[----:B------:R-:W-:Y:S05]  /*0110*/  EXIT ;  /* 0x000000000000794d */ /* 0x000fea0003800000 */
.L_x_3:
        /* <DEDUP_REMOVED lines=14> */
.L_x_5:


//--------------------- .nv.shared._Z16cudaReduceBlocksPd --------------------------
	.section	.nv.shared._Z16cudaReduceBlocksPd,"aw",@nobits
	.sectionflags	@""
	.align	8
.nv.shared._Z16cudaReduceBlocksPd:
	.zero		9216


//--------------------- .nv.shared.reserved.0     --------------------------
	.section	.nv.shared.reserved.0,"aw",@nobits
	.weak		__nv_reservedSMEM_offset_0_alias
	.size		__nv_reservedSMEM_offset_0_alias, 0, 64
	.other		__nv_reservedSMEM_offset_0_alias,@"STO_CUDA_RESERVED_SHARED STV_DEFAULT"
__nv_reservedSMEM_offset_0_alias:
	.zero		0
	.zero		64


//--------------------- .nv.constant0._Z16cudaReduceBlocksPd --------------------------
	.section	.nv.constant0._Z16cudaReduceBlocksPd,"a",@progbits
	.sectionflags	@""
	.align	4
.nv.constant0._Z16cudaReduceBlocksPd:
	.zero		904


//--------------------- .nv.constant0._Z7cudaSumiPdS_ --------------------------
	.section	.nv.constant0._Z7cudaSumiPdS_,"a",@progbits
	.sectionflags	@""
	.align	4
.nv.constant0._Z7cudaSumiPdS_:
	.zero		920


//--------------------- SYMBOLS --------------------------

	.type		.nv.reservedSmem.offset0,@object
	.size		.nv.reservedSmem.offset0,0x4
	.type		.nv.reservedSmem.cap,@object
	.size		.nv.reservedSmem.cap,0x4
